	.headerflags	@"EF_CUDA_TEXMODE_UNIFIED EF_CUDA_64BIT_ADDRESS EF_CUDA_ACCELERATORS EF_CUDA_SM90 EF_CUDA_VIRTUAL_SM(EF_CUDA_SM90)"
	.elftype	@"ET_EXEC"


//--------------------- .nv.info                  --------------------------
	.section	.nv.info,"",@"SHT_CUDA_INFO"
	.align	4


	//----- nvinfo : EIATTR_REGCOUNT
	.align		4
        /*0000*/ 	.byte	0x04, 0x2f
        /*0002*/ 	.short	(.L_1 - .L_0)
	.align		4
.L_0:
        /*0004*/ 	.word	index@(triton_poi_fused_cat_36)
        /*0008*/ 	.word	0x00000020


	//----- nvinfo : EIATTR_MIN_STACK_SIZE
	.align		4
.L_1:
        /*000c*/ 	.byte	0x04, 0x12
        /*000e*/ 	.short	(.L_3 - .L_2)
	.align		4
.L_2:
        /*0010*/ 	.word	index@(triton_poi_fused_cat_36)
        /*0014*/ 	.word	0x00000000


	//----- nvinfo : EIATTR_FRAME_SIZE
	.align		4
.L_3:
        /*0018*/ 	.byte	0x04, 0x11
        /*001a*/ 	.short	(.L_5 - .L_4)
	.align		4
.L_4:
        /*001c*/ 	.word	index@(triton_poi_fused_cat_36)
        /*0020*/ 	.word	0x00000000


	//----- nvinfo : EIATTR_MIN_STACK_SIZE
	.align		4
.L_5:
        /*0024*/ 	.byte	0x04, 0x12
        /*0026*/ 	.short	(.L_7 - .L_6)
	.align		4
.L_6:
        /*0028*/ 	.word	index@(triton_poi_fused_cat_36)
        /*002c*/ 	.word	0x00000000
.L_7:


//--------------------- .nv.info.triton_poi_fused_cat_36 --------------------------
	.section	.nv.info.triton_poi_fused_cat_36,"",@"SHT_CUDA_INFO"
	.sectionflags	@""
	.align	4


	//----- nvinfo : EIATTR_CUDA_API_VERSION
	.align		4
        /*0000*/ 	.byte	0x04, 0x37
        /*0002*/ 	.short	(.L_9 - .L_8)
.L_8:
        /*0004*/ 	.word	0x0000007c


	//----- nvinfo : EIATTR_KPARAM_INFO
	.align		4
.L_9:
        /*0008*/ 	.byte	0x04, 0x17
        /*000a*/ 	.short	(.L_11 - .L_10)
.L_10:
        /*000c*/ 	.word	0x00000000
        /*0010*/ 	.short	0x0003
        /*0012*/ 	.short	0x0018
        /*0014*/ 	.byte	0x00, 0xf0, 0x11, 0x00


	//----- nvinfo : EIATTR_KPARAM_INFO
	.align		4
.L_11:
        /*0018*/ 	.byte	0x04, 0x17
        /*001a*/ 	.short	(.L_13 - .L_12)
.L_12:
        /*001c*/ 	.word	0x00000000
        /*0020*/ 	.short	0x0002
        /*0022*/ 	.short	0x0010
        /*0024*/ 	.byte	0x00, 0xf4, 0x21, 0x00


	//----- nvinfo : EIATTR_KPARAM_INFO
	.align		4
.L_13:
        /*0028*/ 	.byte	0x04, 0x17
        /*002a*/ 	.short	(.L_15 - .L_14)
.L_14:
        /*002c*/ 	.word	0x00000000
        /*0030*/ 	.short	0x0001
        /*0032*/ 	.short	0x0008
        /*0034*/ 	.byte	0x00, 0xf4, 0x21, 0x00


	//----- nvinfo : EIATTR_KPARAM_INFO
	.align		4
.L_15:
        /*0038*/ 	.byte	0x04, 0x17
        /*003a*/ 	.short	(.L_17 - .L_16)
.L_16:
        /*003c*/ 	.word	0x00000000
        /*0040*/ 	.short	0x0000
        /*0042*/ 	.short	0x0000
        /*0044*/ 	.byte	0x00, 0xf4, 0x21, 0x00


	//----- nvinfo : EIATTR_SPARSE_MMA_MASK
	.align		4
.L_17:
        /*0048*/ 	.byte	0x03, 0x50
        /*004a*/ 	.short	0x0000


	//----- nvinfo : EIATTR_MAXREG_COUNT
	.align		4
        /*004c*/ 	.byte	0x03, 0x1b
        /*004e*/ 	.short	0x00ff


	//----- nvinfo : EIATTR_EXIT_INSTR_OFFSETS
	.align		4
        /*0050*/ 	.byte	0x04, 0x1c
        /*0052*/ 	.short	(.L_19 - .L_18)


	//   ....[0]....
.L_18:
        /*0054*/ 	.word	0x00000c50


	//----- nvinfo : EIATTR_REQNTID
	.align		4
.L_19:
        /*0058*/ 	.byte	0x04, 0x10
        /*005a*/ 	.short	(.L_21 - .L_20)
.L_20:
        /*005c*/ 	.word	0x00000080
        /*0060*/ 	.word	0x00000001
        /*0064*/ 	.word	0x00000001


	//----- nvinfo : EIATTR_CBANK_PARAM_SIZE
	.align		4
.L_21:
        /*0068*/ 	.byte	0x03, 0x19
        /*006a*/ 	.short	0x001c


	//----- nvinfo : EIATTR_PARAM_CBANK
	.align		4
        /*006c*/ 	.byte	0x04, 0x0a
        /*006e*/ 	.short	(.L_23 - .L_22)
	.align		4
.L_22:
        /*0070*/ 	.word	index@(.nv.constant0.triton_poi_fused_cat_36)
        /*0074*/ 	.short	0x0210
        /*0076*/ 	.short	0x001c


	//----- nvinfo : EIATTR_SW_WAR
	.align		4
.L_23:
        /*0078*/ 	.byte	0x04, 0x36
        /*007a*/ 	.short	(.L_25 - .L_24)
.L_24:
        /*007c*/ 	.word	0x00000008
.L_25:


//--------------------- .nv.callgraph             --------------------------
	.section	.nv.callgraph,"",@"SHT_CUDA_CALLGRAPH"
	.align	4
	.sectionentsize	8
	.align		4
        /*0000*/ 	.word	0x00000000
	.align		4
        /*0004*/ 	.word	0xffffffff
	.align		4
        /*0008*/ 	.word	0x00000000
	.align		4
        /*000c*/ 	.word	0xfffffffe
	.align		4
        /*0010*/ 	.word	0x00000000
	.align		4
        /*0014*/ 	.word	0xfffffffd
	.align		4
        /*0018*/ 	.word	0x00000000
	.align		4
        /*001c*/ 	.word	0xfffffffc


//--------------------- .text.triton_poi_fused_cat_36 --------------------------
	.section	.text.triton_poi_fused_cat_36,"ax",@progbits
	.align	128
        .global         triton_poi_fused_cat_36
        .type           triton_poi_fused_cat_36,@function
        .size           triton_poi_fused_cat_36,(.L_x_1 - triton_poi_fused_cat_36)
        .other          triton_poi_fused_cat_36,@"STO_CUDA_ENTRY STV_DEFAULT"
triton_poi_fused_cat_36:
.text.triton_poi_fused_cat_36:
[----:B------:R-:W-:Y:S01]  /*0000*/  LDC R1, c[0x0][0x28] ;  /* 0x00000a00ff017b82 */ /* 0x000fe20000000800 */
[----:B------:R-:W1:Y:S07]  /*0010*/  S2R R0, SR_TID.X ;  /* 0x0000000000007919 */ /* 0x000e6e0000002100 */
[----:B------:R-:W2:Y:S01]  /*0020*/  LDC.64 R20, c[0x0][0x210] ;  /* 0x00008400ff147b82 */ /* 0x000ea20000000a00 */
[----:B------:R-:W-:Y:S02]  /*0030*/  CS2R R8, SRZ ;  /* 0x0000000000087805 */ /* 0x000fe4000001ff00 */
[----:B------:R-:W-:Y:S01]  /*0040*/  CS2R R10, SRZ ;  /* 0x00000000000a7805 */ /* 0x000fe2000001ff00 */
[----:B------:R-:W3:Y:S01]  /*0050*/  S2R R3, SR_CTAID.X ;  /* 0x0000000000037919 */ /* 0x000ee20000002500 */
[----:B------:R-:W-:Y:S01]  /*0060*/  ULDC.64 UR4, c[0x0][0x208] ;  /* 0x0000820000047ab9 */ /* 0x000fe20000000a00 */
[----:B------:R-:W-:-:S02]  /*0070*/  CS2R R4, SRZ ;  /* 0x0000000000047805 */ /* 0x000fc4000001ff00 */
[----:B------:R-:W-:Y:S01]  /*0080*/  CS2R R6, SRZ ;  /* 0x0000000000067805 */ /* 0x000fe2000001ff00 */
[----:B------:R-:W-:Y:S01]  /*0090*/  ULDC.64 UR6, c[0x0][0x218] ;  /* 0x0000860000067ab9 */ /* 0x000fe20000000a00 */
[----:B-1----:R-:W-:-:S05]  /*00a0*/  IMAD.SHL.U32 R0, R0, 0x4, RZ ;  /* 0x0000000400007824 */ /* 0x002fca00078e00ff */
[----:B------:R-:W-:-:S05]  /*00b0*/  LOP3.LUT R0, R0, 0x1fc, RZ, 0xc0, !PT ;  /* 0x000001fc00007812 */ /* 0x000fca00078ec0ff */
[----:B---3--:R-:W-:-:S04]  /*00c0*/  IMAD R2, R3, 0x400, R0 ;  /* 0x0000040003027824 */ /* 0x008fc800078e0200 */
[----:B------:R-:W-:-:S05]  /*00d0*/  IMAD.HI R0, R2, 0x2aaaaaab, RZ ;  /* 0x2aaaaaab02007827 */ /* 0x000fca00078e02ff */
[----:B------:R-:W-:-:S04]  /*00e0*/  SHF.R.U32.HI R3, RZ, 0x1f, R0 ;  /* 0x0000001fff037819 */ /* 0x000fc80000011600 */
[----:B------:R-:W-:-:S05]  /*00f0*/  LEA.HI.SX32 R0, R0, R3, 0x1a ;  /* 0x0000000300007211 */ /* 0x000fca00078fd2ff */
[----:B------:R-:W-:-:S04]  /*0100*/  IMAD R3, R0, -0x180, R2 ;  /* 0xfffffe8000037824 */ /* 0x000fc800078e0202 */
[----:B------:R-:W-:Y:S01]  /*0110*/  IMAD R13, R0, 0x200, R3 ;  /* 0x00000200000d7824 */ /* 0x000fe200078e0203 */
[----:B------:R-:W-:-:S03]  /*0120*/  ISETP.GE.AND P2, PT, R3, 0x100, PT ;  /* 0x000001000300780c */ /* 0x000fc60003f46270 */
[----:B------:R-:W-:-:S04]  /*0130*/  VIADD R15, R13, 0x100 ;  /* 0x000001000d0f7836 */ /* 0x000fc80000000000 */
[----:B--2---:R-:W-:-:S06]  /*0140*/  IMAD.WIDE R14, R15, 0x4, R20 ;  /* 0x000000040f0e7825 */ /* 0x004fcc00078e0214 */
[----:B------:R-:W2:Y:S01]  /*0150*/  @!P2 LDG.E.EL.128 R8, desc[UR4][R14.64] ;  /* 0x000000040e08a981 */ /* 0x000ea2000c2e1d00 */
[----:B------:R-:W-:-:S05]  /*0160*/  IMAD.WIDE R12, R13, 0x4, R20 ;  /* 0x000000040d0c7825 */ /* 0x000fca00078e0214 */
[----:B------:R1:W3:Y:S01]  /*0170*/  @!P2 LDG.E.EL.128 R4, desc[UR4][R12.64] ;  /* 0x000000040c04a981 */ /* 0x0002e2000c2e1d00 */
[----:B------:R-:W-:Y:S02]  /*0180*/  VIADD R25, R2, 0x200 ;  /* 0x0000020002197836 */ /* 0x000fe40000000000 */
[----:B------:R-:W-:Y:S02]  /*0190*/  IMAD.SHL.U32 R0, R0, 0x80, RZ ;  /* 0x0000008000007824 */ /* 0x000fe400078e00ff */
[----:B------:R-:W-:Y:S01]  /*01a0*/  IMAD.HI R24, R25, 0x2aaaaaab, RZ ;  /* 0x2aaaaaab19187827 */ /* 0x000fe200078e02ff */
[----:B--2---:R-:W-:Y:S02]  /*01b0*/  SEL R8, R8, RZ, !P2 ;  /* 0x000000ff08087207 */ /* 0x004fe40005000000 */
[----:B------:R-:W-:Y:S02]  /*01c0*/  SEL R16, R9, RZ, !P2 ;  /* 0x000000ff09107207 */ /* 0x000fe40005000000 */
[----:B------:R-:W-:Y:S01]  /*01d0*/  SEL R10, R10, RZ, !P2 ;  /* 0x000000ff0a0a7207 */ /* 0x000fe20005000000 */
[----:B------:R-:W-:-:S04]  /*01e0*/  FADD R8, RZ, -R8 ;  /* 0x80000008ff087221 */ /* 0x000fc80000000000 */
[----:B------:R-:W-:Y:S01]  /*01f0*/  FMUL R9, R8, 1.4426950216293334961 ;  /* 0x3fb8aa3b08097820 */ /* 0x000fe20000400000 */
[----:B------:R-:W-:-:S04]  /*0200*/  FADD R8, RZ, -R16 ;  /* 0x80000010ff087221 */ /* 0x000fc80000000000 */
[----:B------:R-:W-:Y:S01]  /*0210*/  FMUL R14, R8, 1.4426950216293334961 ;  /* 0x3fb8aa3b080e7820 */ /* 0x000fe20000400000 */
[----:B------:R-:W-:Y:S01]  /*0220*/  FADD R8, RZ, -R10 ;  /* 0x8000000aff087221 */ /* 0x000fe20000000000 */
[----:B------:R-:W-:Y:S02]  /*0230*/  SEL R10, R11, RZ, !P2 ;  /* 0x000000ff0b0a7207 */ /* 0x000fe40005000000 */
[----:B------:R-:W-:Y:S01]  /*0240*/  FSETP.GEU.AND P1, PT, R9, -126, PT ;  /* 0xc2fc00000900780b */ /* 0x000fe20003f2e000 */
[----:B------:R-:W-:Y:S01]  /*0250*/  FMUL R11, R8, 1.4426950216293334961 ;  /* 0x3fb8aa3b080b7820 */ /* 0x000fe20000400000 */
[----:B------:R-:W-:Y:S01]  /*0260*/  FSETP.GEU.AND P3, PT, R14, -126, PT ;  /* 0xc2fc00000e00780b */ /* 0x000fe20003f6e000 */
[----:B------:R-:W-:-:S03]  /*0270*/  FADD R8, RZ, -R10 ;  /* 0x8000000aff087221 */ /* 0x000fc60000000000 */
[----:B------:R-:W-:Y:S01]  /*0280*/  FSETP.GEU.AND P4, PT, R11, -126, PT ;  /* 0xc2fc00000b00780b */ /* 0x000fe20003f8e000 */
[----:B-1----:R-:W-:-:S05]  /*0290*/  FMUL R12, R8, 1.4426950216293334961 ;  /* 0x3fb8aa3b080c7820 */ /* 0x002fca0000400000 */
[----:B------:R-:W-:Y:S01]  /*02a0*/  FSETP.GEU.AND P0, PT, R12, -126, PT ;  /* 0xc2fc00000c00780b */ /* 0x000fe20003f0e000 */
[----:B------:R-:W-:Y:S02]  /*02b0*/  @!P1 FMUL R9, R9, 0.5 ;  /* 0x3f00000009099820 */ /* 0x000fe40000400000 */
[----:B------:R-:W-:Y:S02]  /*02c0*/  @!P3 FMUL R14, R14, 0.5 ;  /* 0x3f0000000e0eb820 */ /* 0x000fe40000400000 */
[----:B------:R1:W2:Y:S02]  /*02d0*/  MUFU.EX2 R10, R9 ;  /* 0x00000009000a7308 */ /* 0x0002a40000000800 */
[----:B------:R-:W-:-:S06]  /*02e0*/  @!P4 FMUL R11, R11, 0.5 ;  /* 0x3f0000000b0bc820 */ /* 0x000fcc0000400000 */
[----:B------:R-:W-:Y:S01]  /*02f0*/  @!P0 FMUL R12, R12, 0.5 ;  /* 0x3f0000000c0c8820 */ /* 0x000fe20000400000 */
[----:B------:R-:W4:Y:S01]  /*0300*/  MUFU.EX2 R8, R14 ;  /* 0x0000000e00087308 */ /* 0x000f220000000800 */
[----:B-1----:R-:W-:-:S04]  /*0310*/  SHF.R.U32.HI R9, RZ, 0x1f, R24 ;  /* 0x0000001fff097819 */ /* 0x002fc80000011618 */
[----:B------:R-:W-:Y:S01]  /*0320*/  LEA.HI.SX32 R24, R24, R9, 0x1a ;  /* 0x0000000918187211 */ /* 0x000fe200078fd2ff */
[----:B--2---:R-:W-:Y:S01]  /*0330*/  @!P1 FMUL R10, R10, R10 ;  /* 0x0000000a0a0a9220 */ /* 0x004fe20000400000 */
[----:B------:R-:W-:Y:S01]  /*0340*/  SHF.R.S32.HI R9, RZ, 0x1f, R3 ;  /* 0x0000001fff097819 */ /* 0x000fe20000011403 */
[----:B------:R-:W1:Y:S02]  /*0350*/  MUFU.EX2 R12, R12 ;  /* 0x0000000c000c7308 */ /* 0x000e640000000800 */
[----:B------:R-:W-:Y:S01]  /*0360*/  FADD R10, R10, 1 ;  /* 0x3f8000000a0a7421 */ /* 0x000fe20000000000 */
[----:B------:R-:W-:-:S04]  /*0370*/  IMAD R25, R24, -0x180, R25 ;  /* 0xfffffe8018197824 */ /* 0x000fc800078e0219 */
[----:B------:R-:W-:Y:S01]  /*0380*/  FSETP.GT.AND P1, PT, R10, 8.50705917302346158658e+37, PT ;  /* 0x7e8000000a00780b */ /* 0x000fe20003f24000 */
[----:B------:R2:W5:Y:S01]  /*0390*/  MUFU.EX2 R26, R11 ;  /* 0x0000000b001a7308 */ /* 0x0005620000000800 */
[----:B----4-:R-:W-:Y:S01]  /*03a0*/  @!P3 FMUL R8, R8, R8 ;  /* 0x000000080808b220 */ /* 0x010fe20000400000 */
[----:B------:R-:W-:Y:S01]  /*03b0*/  IADD3 R13, P3, R3, R0, RZ ;  /* 0x00000000030d7210 */ /* 0x000fe20007f7e0ff */
[----:B------:R-:W-:Y:S02]  /*03c0*/  IMAD R23, R24, 0x200, R25 ;  /* 0x0000020018177824 */ /* 0x000fe400078e0219 */
[----:B------:R-:W-:Y:S01]  /*03d0*/  FADD R8, R8, 1 ;  /* 0x3f80000008087421 */ /* 0x000fe20000000000 */
[----:B------:R-:W-:Y:S01]  /*03e0*/  LEA.HI.X.SX32 R14, R0, R9, 0x1, P3 ;  /* 0x00000009000e7211 */ /* 0x000fe200018f0eff */
[----:B-1----:R-:W-:Y:S01]  /*03f0*/  @!P0 FMUL R12, R12, R12 ;  /* 0x0000000c0c0c8220 */ /* 0x002fe20000400000 */
[----:B------:R-:W-:Y:S01]  /*0400*/  IMAD.MOV.U32 R0, RZ, RZ, 0x3e800000 ;  /* 0x3e800000ff007424 */ /* 0x000fe200078e00ff */
[----:B------:R-:W-:Y:S01]  /*0410*/  ISETP.GT.AND P3, PT, R3, 0xff, PT ;  /* 0x000000ff0300780c */ /* 0x000fe20003f64270 */
[----:B------:R-:W-:-:S02]  /*0420*/  VIADD R9, R23, 0x100 ;  /* 0x0000010017097836 */ /* 0x000fc40000000000 */
[----:B------:R-:W-:Y:S01]  /*0430*/  FADD R16, R12, 1 ;  /* 0x3f8000000c107421 */ /* 0x000fe20000000000 */
[----:B------:R-:W-:Y:S01]  /*0440*/  @P1 FMUL R10, R10, 0.25 ;  /* 0x3e8000000a0a1820 */ /* 0x000fe20000400000 */
[----:B--2---:R-:W-:Y:S01]  /*0450*/  FSEL R11, R0, 1, P1 ;  /* 0x3f800000000b7808 */ /* 0x004fe20000800000 */
[----:B------:R-:W-:-:S04]  /*0460*/  IMAD.WIDE R22, R23, 0x4, R20 ;  /* 0x0000000417167825 */ /* 0x000fc800078e0214 */
[----:B-----5:R-:W-:Y:S01]  /*0470*/  @!P4 FMUL R26, R26, R26 ;  /* 0x0000001a1a1ac220 */ /* 0x020fe20000400000 */
[----:B------:R-:W-:Y:S01]  /*0480*/  FSETP.GT.AND P0, PT, R16, 8.50705917302346158658e+37, PT ;  /* 0x7e8000001000780b */ /* 0x000fe20003f04000 */
[----:B------:R-:W1:Y:S01]  /*0490*/  MUFU.RCP R28, R10 ;  /* 0x0000000a001c7308 */ /* 0x000e620000001000 */
[----:B------:R-:W-:Y:S01]  /*04a0*/  FSETP.GT.AND P4, PT, R8, 8.50705917302346158658e+37, PT ;  /* 0x7e8000000800780b */ /* 0x000fe20003f84000 */
[----:B------:R-:W-:Y:S01]  /*04b0*/  IMAD.WIDE R20, R9, 0x4, R20 ;  /* 0x0000000409147825 */ /* 0x000fe200078e0214 */
[----:B------:R-:W-:-:S03]  /*04c0*/  LEA R18, P6, R13, UR6, 0x2 ;  /* 0x000000060d127c11 */ /* 0x000fc6000f8c10ff */
[----:B------:R-:W-:Y:S01]  /*04d0*/  FADD R26, R26, 1 ;  /* 0x3f8000001a1a7421 */ /* 0x000fe20000000000 */
[----:B------:R-:W-:Y:S02]  /*04e0*/  ISETP.GE.AND P1, PT, R25, 0x100, PT ;  /* 0x000001001900780c */ /* 0x000fe40003f26270 */
[----:B------:R-:W-:Y:S02]  /*04f0*/  LEA.HI.X R19, R13, UR7, R14, 0x2, P6 ;  /* 0x000000070d137c11 */ /* 0x000fe4000b0f140e */
[----:B------:R-:W-:Y:S02]  /*0500*/  FSEL R17, R0, 1, P0 ;  /* 0x3f80000000117808 */ /* 0x000fe40000000000 */
[----:B------:R-:W-:Y:S01]  /*0510*/  FSETP.GT.AND P5, PT, R26, 8.50705917302346158658e+37, PT ;  /* 0x7e8000001a00780b */ /* 0x000fe20003fa4000 */
[----:B------:R-:W-:Y:S01]  /*0520*/  @P0 FMUL R16, R16, 0.25 ;  /* 0x3e80000010100820 */ /* 0x000fe20000400000 */
[----:B------:R-:W-:Y:S01]  /*0530*/  FSEL R3, R0, 1, P4 ;  /* 0x3f80000000037808 */ /* 0x000fe20002000000 */
[----:B------:R-:W-:Y:S01]  /*0540*/  @P4 FMUL R8, R8, 0.25 ;  /* 0x3e80000008084820 */ /* 0x000fe20000400000 */
[----:B-1----:R-:W-:Y:S01]  /*0550*/  FMUL R28, R28, R11 ;  /* 0x0000000b1c1c7220 */ /* 0x002fe20000400000 */
[----:B------:R-:W1:Y:S01]  /*0560*/  MUFU.RCP R27, R16 ;  /* 0x00000010001b7308 */ /* 0x000e620000001000 */
[----:B------:R-:W-:-:S02]  /*0570*/  CS2R R10, SRZ ;  /* 0x00000000000a7805 */ /* 0x000fc4000001ff00 */
[----:B------:R-:W-:-:S05]  /*0580*/  FSEL R13, R0, 1, P5 ;  /* 0x3f800000000d7808 */ /* 0x000fca0002800000 */
[----:B------:R2:W4:Y:S01]  /*0590*/  MUFU.RCP R12, R8 ;  /* 0x00000008000c7308 */ /* 0x0005220000001000 */
[----:B------:R-:W-:Y:S01]  /*05a0*/  @P5 FMUL R26, R26, 0.25 ;  /* 0x3e8000001a1a5820 */ /* 0x000fe20000400000 */
[----:B-1----:R-:W-:Y:S01]  /*05b0*/  FMUL R27, R27, R17 ;  /* 0x000000111b1b7220 */ /* 0x002fe20000400000 */
[----:B--2---:R-:W-:Y:S02]  /*05c0*/  CS2R R8, SRZ ;  /* 0x0000000000087805 */ /* 0x004fe4000001ff00 */
[----:B------:R-:W-:-:S03]  /*05d0*/  CS2R R16, SRZ ;  /* 0x0000000000107805 */ /* 0x000fc6000001ff00 */
[----:B------:R-:W1:Y:S01]  /*05e0*/  MUFU.RCP R26, R26 ;  /* 0x0000001a001a7308 */ /* 0x000e620000001000 */
[----:B------:R2:W5:Y:S01]  /*05f0*/  @P3 LDG.E.EL.128 R8, desc[UR4][R18.64+-0x400] ;  /* 0xfffc000412083981 */ /* 0x000562000c2e1d00 */
[----:B----4-:R-:W-:Y:S01]  /*0600*/  FMUL R3, R12, R3 ;  /* 0x000000030c037220 */ /* 0x010fe20000400000 */
[----:B--2---:R-:W-:Y:S01]  /*0610*/  CS2R R18, SRZ ;  /* 0x0000000000127805 */ /* 0x004fe2000001ff00 */
[----:B-1----:R-:W-:-:S05]  /*0620*/  FMUL R26, R26, R13 ;  /* 0x0000000d1a1a7220 */ /* 0x002fca0000400000 */
[----:B------:R1:W2:Y:S01]  /*0630*/  @!P1 LDG.E.EL.128 R16, desc[UR4][R20.64] ;  /* 0x0000000414109981 */ /* 0x0002a2000c2e1d00 */
[----:B------:R-:W-:Y:S02]  /*0640*/  CS2R R12, SRZ ;  /* 0x00000000000c7805 */ /* 0x000fe4000001ff00 */
[----:B------:R-:W-:Y:S01]  /*0650*/  CS2R R14, SRZ ;  /* 0x00000000000e7805 */ /* 0x000fe2000001ff00 */
[----:B------:R-:W-:Y:S01]  /*0660*/  IMAD.SHL.U32 R24, R24, 0x80, RZ ;  /* 0x0000008018187824 */ /* 0x000fe200078e00ff */
[----:B------:R-:W-:-:S04]  /*0670*/  ISETP.GT.AND P0, PT, R25, 0xff, PT ;  /* 0x000000ff1900780c */ /* 0x000fc80003f04270 */
[----:B------:R-:W-:Y:S01]  /*0680*/  IADD3 R29, P4, R25, R24, RZ ;  /* 0x00000018191d7210 */ /* 0x000fe20007f9e0ff */
[----:B------:R3:W4:Y:S01]  /*0690*/  @!P1 LDG.E.EL.128 R12, desc[UR4][R22.64] ;  /* 0x00000004160c9981 */ /* 0x000722000c2e1d00 */
[----:B-1----:R-:W-:-:S04]  /*06a0*/  SHF.R.S32.HI R21, RZ, 0x1f, R25 ;  /* 0x0000001fff157819 */ /* 0x002fc80000011419 */
[----:B------:R-:W-:Y:S02]  /*06b0*/  LEA.HI.X.SX32 R25, R24, R21, 0x1, P4 ;  /* 0x0000001518197211 */ /* 0x000fe400020f0eff */
[----:B------:R-:W-:Y:S02]  /*06c0*/  LEA R24, P4, R29, UR6, 0x2 ;  /* 0x000000061d187c11 */ /* 0x000fe4000f8810ff */
[----:B---3--:R-:W-:Y:S02]  /*06d0*/  SEL R23, R4, RZ, !P2 ;  /* 0x000000ff04177207 */ /* 0x008fe40005000000 */
[----:B------:R-:W-:Y:S02]  /*06e0*/  SEL R22, R5, RZ, !P2 ;  /* 0x000000ff05167207 */ /* 0x000fe40005000000 */
[----:B------:R-:W-:Y:S01]  /*06f0*/  CS2R R20, SRZ ;  /* 0x0000000000147805 */ /* 0x000fe2000001ff00 */
[----:B------:R-:W-:Y:S02]  /*0700*/  FMUL R4, R23, R28 ;  /* 0x0000001c17047220 */ /* 0x000fe40000400000 */
[----:B------:R-:W-:Y:S01]  /*0710*/  FMUL R3, R22, R3 ;  /* 0x0000000316037220 */ /* 0x000fe20000400000 */
[----:B------:R-:W-:-:S02]  /*0720*/  CS2R R22, SRZ ;  /* 0x0000000000167805 */ /* 0x000fc4000001ff00 */
[----:B------:R-:W-:-:S05]  /*0730*/  LEA.HI.X R25, R29, UR7, R25, 0x2, P4 ;  /* 0x000000071d197c11 */ /* 0x000fca000a0f1419 */
[----:B------:R1:W3:Y:S01]  /*0740*/  @P0 LDG.E.EL.128 R20, desc[UR4][R24.64+-0x400] ;  /* 0xfffc000418140981 */ /* 0x0002e2000c2e1d00 */
[----:B--2---:R-:W-:-:S05]  /*0750*/  SEL R16, R16, RZ, !P1 ;  /* 0x000000ff10107207 */ /* 0x004fca0004800000 */
[----:B------:R-:W-:-:S04]  /*0760*/  FADD R16, RZ, -R16 ;  /* 0x80000010ff107221 */ /* 0x000fc80000000000 */
[----:B------:R-:W-:-:S05]  /*0770*/  FMUL R28, R16, 1.4426950216293334961 ;  /* 0x3fb8aa3b101c7820 */ /* 0x000fca0000400000 */
[----:B------:R-:W-:Y:S02]  /*0780*/  FSETP.GEU.AND P4, PT, R28, -126, PT ;  /* 0xc2fc00001c00780b */ /* 0x000fe40003f8e000 */
[----:B------:R-:W-:Y:S02]  /*0790*/  SEL R17, R17, RZ, !P1 ;  /* 0x000000ff11117207 */ /* 0x000fe40004800000 */
[----:B------:R-:W-:-:S03]  /*07a0*/  SEL R19, R19, RZ, !P1 ;  /* 0x000000ff13137207 */ /* 0x000fc60004800000 */
[----:B------:R-:W-:-:S06]  /*07b0*/  FADD R17, RZ, -R17 ;  /* 0x80000011ff117221 */ /* 0x000fcc0000000000 */
[----:B------:R-:W-:-:S04]  /*07c0*/  @!P4 FMUL R28, R28, 0.5 ;  /* 0x3f0000001c1cc820 */ /* 0x000fc80000400000 */
[----:B------:R-:W2:Y:S01]  /*07d0*/  MUFU.EX2 R5, R28 ;  /* 0x0000001c00057308 */ /* 0x000ea20000000800 */
[----:B------:R-:W-:Y:S01]  /*07e0*/  SEL R18, R18, RZ, !P1 ;  /* 0x000000ff12127207 */ /* 0x000fe20004800000 */
[----:B------:R-:W-:Y:S01]  /*07f0*/  FMUL R16, R17, 1.4426950216293334961 ;  /* 0x3fb8aa3b11107820 */ /* 0x000fe20000400000 */
[----:B------:R-:W-:-:S03]  /*0800*/  FADD R19, RZ, -R19 ;  /* 0x80000013ff137221 */ /* 0x000fc60000000000 */
[----:B------:R-:W-:Y:S01]  /*0810*/  FADD R18, RZ, -R18 ;  /* 0x80000012ff127221 */ /* 0x000fe20000000000 */
[----:B------:R-:W-:Y:S01]  /*0820*/  FSETP.GEU.AND P5, PT, R16, -126, PT ;  /* 0xc2fc00001000780b */ /* 0x000fe20003fae000 */
[----:B------:R-:W-:Y:S02]  /*0830*/  FMUL R19, R19, 1.4426950216293334961 ;  /* 0x3fb8aa3b13137820 */ /* 0x000fe40000400000 */
[----:B------:R-:W-:Y:S01]  /*0840*/  FMUL R18, R18, 1.4426950216293334961 ;  /* 0x3fb8aa3b12127820 */ /* 0x000fe20000400000 */
[----:B--2---:R-:W-:Y:S02]  /*0850*/  @!P4 FMUL R5, R5, R5 ;  /* 0x000000050505c220 */ /* 0x004fe40000400000 */
[----:B------:R-:W-:Y:S02]  /*0860*/  FSETP.GEU.AND P4, PT, R19, -126, PT ;  /* 0xc2fc00001300780b */ /* 0x000fe40003f8e000 */
[----:B------:R-:W-:-:S05]  /*0870*/  FSETP.GEU.AND P6, PT, R18, -126, PT ;  /* 0xc2fc00001200780b */ /* 0x000fca0003fce000 */
[----:B------:R-:W-:-:S04]  /*0880*/  @!P5 FMUL R16, R16, 0.5 ;  /* 0x3f0000001010d820 */ /* 0x000fc80000400000 */
[----:B------:R-:W2:Y:S02]  /*0890*/  MUFU.EX2 R17, R16 ;  /* 0x0000001000117308 */ /* 0x000ea40000000800 */
[----:B------:R-:W-:Y:S02]  /*08a0*/  @!P4 FMUL R19, R19, 0.5 ;  /* 0x3f0000001313c820 */ /* 0x000fe40000400000 */
[----:B------:R-:W-:-:S04]  /*08b0*/  @!P6 FMUL R18, R18, 0.5 ;  /* 0x3f0000001212e820 */ /* 0x000fc80000400000 */
[----:B-1----:R-:W1:Y:S01]  /*08c0*/  MUFU.EX2 R25, R19 ;  /* 0x0000001300197308 */ /* 0x002e620000000800 */
[----:B------:R-:W-:-:S07]  /*08d0*/  FADD R5, R5, 1 ;  /* 0x3f80000005057421 */ /* 0x000fce0000000000 */
[----:B------:R-:W3:Y:S01]  /*08e0*/  MUFU.EX2 R28, R18 ;  /* 0x00000012001c7308 */ /* 0x000ee20000000800 */
[----:B--2---:R-:W-:Y:S01]  /*08f0*/  @!P5 FMUL R17, R17, R17 ;  /* 0x000000111111d220 */ /* 0x004fe20000400000 */
[----:B------:R-:W-:-:S03]  /*0900*/  FSETP.GT.AND P5, PT, R5, 8.50705917302346158658e+37, PT ;  /* 0x7e8000000500780b */ /* 0x000fc60003fa4000 */
[----:B------:R-:W-:Y:S01]  /*0910*/  FADD R24, R17, 1 ;  /* 0x3f80000011187421 */ /* 0x000fe20000000000 */
[----:B-1----:R-:W-:-:S04]  /*0920*/  @!P4 FMUL R25, R25, R25 ;  /* 0x000000191919c220 */ /* 0x002fc80000400000 */
[----:B------:R-:W-:Y:S01]  /*0930*/  FADD R25, R25, 1 ;  /* 0x3f80000019197421 */ /* 0x000fe20000000000 */
[----:B0--3--:R-:W-:Y:S01]  /*0940*/  @!P6 FMUL R28, R28, R28 ;  /* 0x0000001c1c1ce220 */ /* 0x009fe20000400000 */
[----:B------:R-:W-:-:S03]  /*0950*/  FSETP.GT.AND P6, PT, R24, 8.50705917302346158658e+37, PT ;  /* 0x7e8000001800780b */ /* 0x000fc60003fc4000 */
[----:B------:R-:W-:Y:S01]  /*0960*/  @P5 FMUL R5, R5, 0.25 ;  /* 0x3e80000005055820 */ /* 0x000fe20000400000 */
[----:B------:R-:W-:Y:S01]  /*0970*/  FADD R28, R28, 1 ;  /* 0x3f8000001c1c7421 */ /* 0x000fe20000000000 */
[----:B------:R-:W-:Y:S02]  /*0980*/  FSEL R29, R0, 1, P5 ;  /* 0x3f800000001d7808 */ /* 0x000fe40002800000 */
[----:B------:R-:W-:Y:S02]  /*0990*/  FSETP.GT.AND P5, PT, R25, 8.50705917302346158658e+37, PT ;  /* 0x7e8000001900780b */ /* 0x000fe40003fa4000 */
[----:B------:R-:W-:Y:S02]  /*09a0*/  FSETP.GT.AND P4, PT, R28, 8.50705917302346158658e+37, PT ;  /* 0x7e8000001c00780b */ /* 0x000fe40003f84000 */
[----:B------:R-:W-:Y:S02]  /*09b0*/  SEL R16, R7, RZ, !P2 ;  /* 0x000000ff07107207 */ /* 0x000fe40005000000 */
[----:B------:R-:W-:Y:S01]  /*09c0*/  @P6 FMUL R24, R24, 0.25 ;  /* 0x3e80000018186820 */ /* 0x000fe20000400000 */
[----:B------:R0:W-:Y:S06]  /*09d0*/  MUFU.RCP R18, R5 ;  /* 0x0000000500127308 */ /* 0x0001ec0000001000 */
[----:B------:R-:W-:-:S02]  /*09e0*/  @P5 FMUL R25, R25, 0.25 ;  /* 0x3e80000019195820 */ /* 0x000fc40000400000 */
[----:B------:R-:W-:Y:S01]  /*09f0*/  @P4 FMUL R28, R28, 0.25 ;  /* 0x3e8000001c1c4820 */ /* 0x000fe20000400000 */
[----:B0-----:R-:W-:Y:S01]  /*0a00*/  FMUL R5, R16, R27 ;  /* 0x0000001b10057220 */ /* 0x001fe20000400000 */
[----:B------:R-:W0:Y:S01]  /*0a10*/  MUFU.RCP R24, R24 ;  /* 0x0000001800187308 */ /* 0x000e220000001000 */
[----:B------:R-:W1:Y:S01]  /*0a20*/  LDC.64 R16, c[0x0][0x220] ;  /* 0x00008800ff107b82 */ /* 0x000e620000000a00 */
[----:B------:R-:W-:-:S06]  /*0a30*/  SEL R19, R6, RZ, !P2 ;  /* 0x000000ff06137207 */ /* 0x000fcc0005000000 */
[----:B------:R2:W3:Y:S01]  /*0a40*/  MUFU.RCP R6, R28 ;  /* 0x0000001c00067308 */ /* 0x0004e20000001000 */
[----:B------:R-:W-:-:S07]  /*0a50*/  FSEL R7, R0, 1, P6 ;  /* 0x3f80000000077808 */ /* 0x000fce0003000000 */
[----:B------:R-:W3:Y:S01]  /*0a60*/  MUFU.RCP R25, R25 ;  /* 0x0000001900197308 */ /* 0x000ee20000001000 */
[C---:B------:R-:W-:Y:S02]  /*0a70*/  FSEL R27, R0.reuse, 1, P4 ;  /* 0x3f800000001b7808 */ /* 0x040fe40002000000 */
[----:B--2---:R-:W-:Y:S01]  /*0a80*/  FSEL R28, R0, 1, P5 ;  /* 0x3f800000001c7808 */ /* 0x004fe20002800000 */
[----:B0-----:R-:W-:Y:S01]  /*0a90*/  FMUL R7, R24, R7 ;  /* 0x0000000718077220 */ /* 0x001fe20000400000 */
[----:B------:R-:W-:Y:S01]  /*0aa0*/  FMUL R18, R18, R29 ;  /* 0x0000001d12127220 */ /* 0x000fe20000400000 */
[----:B-----5:R-:W-:Y:S01]  /*0ab0*/  SEL R24, R11, RZ, P3 ;  /* 0x000000ff0b187207 */ /* 0x020fe20001800000 */
[----:B------:R-:W-:Y:S01]  /*0ac0*/  FMUL R19, R19, R26 ;  /* 0x0000001a13137220 */ /* 0x000fe20000400000 */
[----:B----4-:R-:W-:Y:S01]  /*0ad0*/  SEL R29, R12, RZ, !P1 ;  /* 0x000000ff0c1d7207 */ /* 0x010fe20004800000 */
[----:B---3--:R-:W-:Y:S01]  /*0ae0*/  FMUL R6, R6, R27 ;  /* 0x0000001b06067220 */ /* 0x008fe20000400000 */
[----:B------:R-:W-:-:S02]  /*0af0*/  SEL R0, R13, RZ, !P1 ;  /* 0x000000ff0d007207 */ /* 0x000fc40004800000 */
[----:B------:R-:W-:Y:S02]  /*0b00*/  SEL R11, R14, RZ, !P1 ;  /* 0x000000ff0e0b7207 */ /* 0x000fe40004800000 */
[----:B------:R-:W-:Y:S01]  /*0b10*/  SEL R15, R15, RZ, !P1 ;  /* 0x000000ff0f0f7207 */ /* 0x000fe20004800000 */
[----:B------:R-:W-:Y:S01]  /*0b20*/  FMUL R28, R25, R28 ;  /* 0x0000001c191c7220 */ /* 0x000fe20000400000 */
[----:B------:R-:W-:Y:S02]  /*0b30*/  SEL R27, R8, RZ, P3 ;  /* 0x000000ff081b7207 */ /* 0x000fe40001800000 */
[----:B------:R-:W-:Y:S02]  /*0b40*/  SEL R26, R9, RZ, P3 ;  /* 0x000000ff091a7207 */ /* 0x000fe40001800000 */
[----:B------:R-:W-:Y:S01]  /*0b50*/  SEL R10, R10, RZ, P3 ;  /* 0x000000ff0a0a7207 */ /* 0x000fe20001800000 */
[----:B------:R-:W-:Y:S01]  /*0b60*/  FMUL R12, R29, R18 ;  /* 0x000000121d0c7220 */ /* 0x000fe20000400000 */
[----:B------:R-:W-:Y:S01]  /*0b70*/  FMUL R13, R0, R7 ;  /* 0x00000007000d7220 */ /* 0x000fe20000400000 */
[----:B------:R-:W-:Y:S01]  /*0b80*/  FMUL R14, R11, R6 ;  /* 0x000000060b0e7220 */ /* 0x000fe20000400000 */
[----:B------:R-:W-:Y:S01]  /*0b90*/  FMUL R15, R15, R28 ;  /* 0x0000001c0f0f7220 */ /* 0x000fe20000400000 */
[----:B-1----:R-:W-:Y:S01]  /*0ba0*/  IMAD.WIDE R16, R2, 0x4, R16 ;  /* 0x0000000402107825 */ /* 0x002fe200078e0210 */
[----:B------:R-:W-:-:S02]  /*0bb0*/  SEL R8, R4, R27, !P2 ;  /* 0x0000001b04087207 */ /* 0x000fc40005000000 */
[----:B------:R-:W-:Y:S02]  /*0bc0*/  SEL R9, R3, R26, !P2 ;  /* 0x0000001a03097207 */ /* 0x000fe40005000000 */
[----:B------:R-:W-:Y:S02]  /*0bd0*/  SEL R10, R19, R10, !P2 ;  /* 0x0000000a130a7207 */ /* 0x000fe40005000000 */
[----:B------:R-:W-:Y:S02]  /*0be0*/  SEL R11, R5, R24, !P2 ;  /* 0x00000018050b7207 */ /* 0x000fe40005000000 */
[----:B------:R-:W-:Y:S02]  /*0bf0*/  @P1 SEL R12, R20, RZ, P0 ;  /* 0x000000ff140c1207 */ /* 0x000fe40000000000 */
[----:B------:R-:W-:Y:S02]  /*0c00*/  @P1 SEL R13, R21, RZ, P0 ;  /* 0x000000ff150d1207 */ /* 0x000fe40000000000 */
[----:B------:R-:W-:-:S02]  /*0c10*/  @P1 SEL R14, R22, RZ, P0 ;  /* 0x000000ff160e1207 */ /* 0x000fc40000000000 */
[----:B------:R-:W-:Y:S01]  /*0c20*/  @P1 SEL R15, R23, RZ, P0 ;  /* 0x000000ff170f1207 */ /* 0x000fe20000000000 */
[----:B------:R-:W-:Y:S04]  /*0c30*/  STG.E.128 desc[UR4][R16.64], R8 ;  /* 0x0000000810007986 */ /* 0x000fe8000c101d04 */
[----:B------:R-:W-:Y:S01]  /*0c40*/  STG.E.128 desc[UR4][R16.64+0x800], R12 ;  /* 0x0008000c10007986 */ /* 0x000fe2000c101d04 */
[----:B------:R-:W-:Y:S05]  /*0c50*/  EXIT ;  /* 0x000000000000794d */ /* 0x000fea0003800000 */
.L_x_0:
[----:B------:R-:W-:-:S00]  /*0c60*/  BRA `(.L_x_0) ;  /* 0xfffffffc00fc7947 */ /* 0x000fc0000383ffff */
[----:B------:R-:W-:-:S00]  /*0c70*/  NOP ;  /* 0x0000000000007918 */ /* 0x000fc00000000000 */
        /* <DEDUP_REMOVED lines=8> */
.L_x_1:


//--------------------- .nv.constant0.triton_poi_fused_cat_36 --------------------------
	.section	.nv.constant0.triton_poi_fused_cat_36,"a",@progbits
	.sectionflags	@""
	.align	4
.nv.constant0.triton_poi_fused_cat_36:
	.zero		556
